	.headerflags	@"EF_CUDA_TEXMODE_UNIFIED EF_CUDA_64BIT_ADDRESS EF_CUDA_ACCELERATORS EF_CUDA_SM90 EF_CUDA_VIRTUAL_SM(EF_CUDA_SM90)"
	.elftype	@"ET_EXEC"


//--------------------- .nv.info                  --------------------------
	.section	.nv.info,"",@"SHT_CUDA_INFO"
	.align	4


	//----- nvinfo : EIATTR_REGCOUNT
	.align		4
        /*0000*/ 	.byte	0x04, 0x2f
        /*0002*/ 	.short	(.L_1 - .L_0)
	.align		4
.L_0:
        /*0004*/ 	.word	index@(triton_poi_fused_convolution_div_sub_4)
        /*0008*/ 	.word	0x0000003f


	//----- nvinfo : EIATTR_MIN_STACK_SIZE
	.align		4
.L_1:
        /*000c*/ 	.byte	0x04, 0x12
        /*000e*/ 	.short	(.L_3 - .L_2)
	.align		4
.L_2:
        /*0010*/ 	.word	index@(triton_poi_fused_convolution_div_sub_4)
        /*0014*/ 	.word	0x00000000


	//----- nvinfo : EIATTR_FRAME_SIZE
	.align		4
.L_3:
        /*0018*/ 	.byte	0x04, 0x11
        /*001a*/ 	.short	(.L_5 - .L_4)
	.align		4
.L_4:
        /*001c*/ 	.word	index@(triton_poi_fused_convolution_div_sub_4)
        /*0020*/ 	.word	0x00000000


	//----- nvinfo : EIATTR_MIN_STACK_SIZE
	.align		4
.L_5:
        /*0024*/ 	.byte	0x04, 0x12
        /*0026*/ 	.short	(.L_7 - .L_6)
	.align		4
.L_6:
        /*0028*/ 	.word	index@(triton_poi_fused_convolution_div_sub_4)
        /*002c*/ 	.word	0x00000000
.L_7:


//--------------------- .nv.info.triton_poi_fused_convolution_div_sub_4 --------------------------
	.section	.nv.info.triton_poi_fused_convolution_div_sub_4,"",@"SHT_CUDA_INFO"
	.sectionflags	@""
	.align	4


	//----- nvinfo : EIATTR_CUDA_API_VERSION
	.align		4
        /*0000*/ 	.byte	0x04, 0x37
        /*0002*/ 	.short	(.L_9 - .L_8)
.L_8:
        /*0004*/ 	.word	0x0000007c


	//----- nvinfo : EIATTR_KPARAM_INFO
	.align		4
.L_9:
        /*0008*/ 	.byte	0x04, 0x17
        /*000a*/ 	.short	(.L_11 - .L_10)
.L_10:
        /*000c*/ 	.word	0x00000000
        /*0010*/ 	.short	0x0004
        /*0012*/ 	.short	0x001c
        /*0014*/ 	.byte	0x00, 0xf0, 0x11, 0x00


	//----- nvinfo : EIATTR_KPARAM_INFO
	.align		4
.L_11:
        /*0018*/ 	.byte	0x04, 0x17
        /*001a*/ 	.short	(.L_13 - .L_12)
.L_12:
        /*001c*/ 	.word	0x00000000
        /*0020*/ 	.short	0x0003
        /*0022*/ 	.short	0x0018
        /*0024*/ 	.byte	0x00, 0xf0, 0x11, 0x00


	//----- nvinfo : EIATTR_KPARAM_INFO
	.align		4
.L_13:
        /*0028*/ 	.byte	0x04, 0x17
        /*002a*/ 	.short	(.L_15 - .L_14)
.L_14:
        /*002c*/ 	.word	0x00000000
        /*0030*/ 	.short	0x0002
        /*0032*/ 	.short	0x0010
        /*0034*/ 	.byte	0x00, 0xf4, 0x21, 0x00


	//----- nvinfo : EIATTR_KPARAM_INFO
	.align		4
.L_15:
        /*0038*/ 	.byte	0x04, 0x17
        /*003a*/ 	.short	(.L_17 - .L_16)
.L_16:
        /*003c*/ 	.word	0x00000000
        /*0040*/ 	.short	0x0001
        /*0042*/ 	.short	0x0008
        /*0044*/ 	.byte	0x00, 0xf4, 0x21, 0x00


	//----- nvinfo : EIATTR_KPARAM_INFO
	.align		4
.L_17:
        /*0048*/ 	.byte	0x04, 0x17
        /*004a*/ 	.short	(.L_19 - .L_18)
.L_18:
        /*004c*/ 	.word	0x00000000
        /*0050*/ 	.short	0x0000
        /*0052*/ 	.short	0x0000
        /*0054*/ 	.byte	0x00, 0xf4, 0x21, 0x00


	//----- nvinfo : EIATTR_SPARSE_MMA_MASK
	.align		4
.L_19:
        /*0058*/ 	.byte	0x03, 0x50
        /*005a*/ 	.short	0x0000


	//----- nvinfo : EIATTR_MAXREG_COUNT
	.align		4
        /*005c*/ 	.byte	0x03, 0x1b
        /*005e*/ 	.short	0x00ff


	//----- nvinfo : EIATTR_EXIT_INSTR_OFFSETS
	.align		4
        /*0060*/ 	.byte	0x04, 0x1c
        /*0062*/ 	.short	(.L_21 - .L_20)


	//   ....[0]....
.L_20:
        /*0064*/ 	.word	0x00001220


	//   ....[1]....
        /*0068*/ 	.word	0x00001240


	//----- nvinfo : EIATTR_REQNTID
	.align		4
.L_21:
        /*006c*/ 	.byte	0x04, 0x10
        /*006e*/ 	.short	(.L_23 - .L_22)
.L_22:
        /*0070*/ 	.word	0x00000100
        /*0074*/ 	.word	0x00000001
        /*0078*/ 	.word	0x00000001


	//----- nvinfo : EIATTR_CBANK_PARAM_SIZE
	.align		4
.L_23:
        /*007c*/ 	.byte	0x03, 0x19
        /*007e*/ 	.short	0x0020


	//----- nvinfo : EIATTR_PARAM_CBANK
	.align		4
        /*0080*/ 	.byte	0x04, 0x0a
        /*0082*/ 	.short	(.L_25 - .L_24)
	.align		4
.L_24:
        /*0084*/ 	.word	index@(.nv.constant0.triton_poi_fused_convolution_div_sub_4)
        /*0088*/ 	.short	0x0210
        /*008a*/ 	.short	0x0020


	//----- nvinfo : EIATTR_SW_WAR
	.align		4
.L_25:
        /*008c*/ 	.byte	0x04, 0x36
        /*008e*/ 	.short	(.L_27 - .L_26)
.L_26:
        /*0090*/ 	.word	0x00000008
.L_27:


//--------------------- .nv.callgraph             --------------------------
	.section	.nv.callgraph,"",@"SHT_CUDA_CALLGRAPH"
	.align	4
	.sectionentsize	8
	.align		4
        /*0000*/ 	.word	0x00000000
	.align		4
        /*0004*/ 	.word	0xffffffff
	.align		4
        /*0008*/ 	.word	0x00000000
	.align		4
        /*000c*/ 	.word	0xfffffffe
	.align		4
        /*0010*/ 	.word	0x00000000
	.align		4
        /*0014*/ 	.word	0xfffffffd
	.align		4
        /*0018*/ 	.word	0x00000000
	.align		4
        /*001c*/ 	.word	0xfffffffc


//--------------------- .text.triton_poi_fused_convolution_div_sub_4 --------------------------
	.section	.text.triton_poi_fused_convolution_div_sub_4,"ax",@progbits
	.align	128
        .global         triton_poi_fused_convolution_div_sub_4
        .type           triton_poi_fused_convolution_div_sub_4,@function
        .size           triton_poi_fused_convolution_div_sub_4,(.L_x_1 - triton_poi_fused_convolution_div_sub_4)
        .other          triton_poi_fused_convolution_div_sub_4,@"STO_CUDA_ENTRY STV_DEFAULT"
triton_poi_fused_convolution_div_sub_4:
.text.triton_poi_fused_convolution_div_sub_4:
[----:B------:R-:W0:Y:S01]  /*0000*/  LDC R1, c[0x0][0x28] ;  /* 0x00000a00ff017b82 */ /* 0x000e220000000800 */
[----:B------:R-:W1:Y:S07]  /*0010*/  S2R R19, SR_TID.X ;  /* 0x0000000000137919 */ /* 0x000e6e0000002100 */
[----:B------:R-:W2:Y:S01]  /*0020*/  LDC.64 R30, c[0x0][0x210] ;  /* 0x00008400ff1e7b82 */ /* 0x000ea20000000a00 */
[----:B------:R-:W-:Y:S01]  /*0030*/  MOV R27, RZ ;  /* 0x000000ff001b7202 */ /* 0x000fe20000000f00 */
[----:B------:R-:W3:Y:S01]  /*0040*/  S2R R2, SR_CTAID.X ;  /* 0x0000000000027919 */ /* 0x000ee20000002500 */
[----:B------:R-:W4:Y:S01]  /*0050*/  S2R R32, SR_CTAID.Y ;  /* 0x0000000000207919 */ /* 0x000f220000002600 */
[----:B------:R-:W-:Y:S01]  /*0060*/  ULDC.64 UR4, c[0x0][0x208] ;  /* 0x0000820000047ab9 */ /* 0x000fe20000000a00 */
[----:B------:R-:W-:Y:S01]  /*0070*/  HFMA2.MMA R29, -RZ, RZ, 0, 0 ;  /* 0x00000000ff1d7435 */ /* 0x000fe200000001ff */
[----:B-1----:R-:W-:-:S02]  /*0080*/  SHF.R.U32.HI R0, RZ, 0x4, R19 ;  /* 0x00000004ff007819 */ /* 0x002fc40000011613 */
[----:B------:R-:W-:Y:S02]  /*0090*/  LOP3.LUT R19, R19, 0xf, RZ, 0xc0, !PT ;  /* 0x0000000f13137812 */ /* 0x000fe400078ec0ff */
[----:B------:R-:W-:Y:S02]  /*00a0*/  LOP3.LUT R3, R0, 0xf, RZ, 0xc0, !PT ;  /* 0x0000000f00037812 */ /* 0x000fe400078ec0ff */
[----:B---3--:R-:W-:Y:S02]  /*00b0*/  LEA R19, R2, R19, 0x4 ;  /* 0x0000001302137211 */ /* 0x008fe400078e20ff */
[----:B----4-:R-:W-:Y:S02]  /*00c0*/  PRMT R20, R3, 0x6540, R32 ;  /* 0x0000654003147816 */ /* 0x010fe40000000020 */
[----:B------:R-:W-:Y:S02]  /*00d0*/  ISETP.GE.AND P6, PT, R19, 0x9, PT ;  /* 0x000000091300780c */ /* 0x000fe40003fc6270 */
[C---:B------:R-:W-:Y:S01]  /*00e0*/  LOP3.LUT R28, R20.reuse, 0x20, RZ, 0xfc, !PT ;  /* 0x00000020141c7812 */ /* 0x040fe200078efcff */
[C---:B------:R-:W-:Y:S01]  /*00f0*/  IMAD R39, R20.reuse, 0x9, R19 ;  /* 0x0000000914277824 */ /* 0x040fe200078e0213 */
[----:B------:R-:W-:-:S02]  /*0100*/  LOP3.LUT R0, R20, 0x30, RZ, 0xfc, !PT ;  /* 0x0000003014007812 */ /* 0x000fc400078efcff */
[----:B------:R-:W-:Y:S02]  /*0110*/  ISETP.LT.AND P1, PT, R28, 0xc0, !P6 ;  /* 0x000000c01c00780c */ /* 0x000fe40007721270 */
[----:B------:R-:W-:Y:S02]  /*0120*/  IADD3 R5, R39, 0x120, RZ ;  /* 0x0000012027057810 */ /* 0x000fe40007ffe0ff */
[----:B------:R-:W-:Y:S02]  /*0130*/  ISETP.LT.AND P0, PT, R0, 0xc0, !P6 ;  /* 0x000000c00000780c */ /* 0x000fe40007701270 */
[C---:B------:R-:W-:Y:S01]  /*0140*/  LOP3.LUT R26, R20.reuse, 0x10, RZ, 0xfc, !PT ;  /* 0x00000010141a7812 */ /* 0x040fe200078efcff */
[----:B--2---:R-:W-:Y:S01]  /*0150*/  IMAD.WIDE R4, R5, 0x4, R30 ;  /* 0x0000000405047825 */ /* 0x004fe200078e021e */
[----:B------:R-:W-:Y:S01]  /*0160*/  IADD3 R9, R39, 0x1b0, RZ ;  /* 0x000001b027097810 */ /* 0x000fe20007ffe0ff */
[----:B------:R-:W-:Y:S01]  /*0170*/  HFMA2.MMA R25, -RZ, RZ, 0, 0 ;  /* 0x00000000ff197435 */ /* 0x000fe200000001ff */
[----:B------:R-:W-:-:S02]  /*0180*/  LOP3.LUT R17, R20, 0x50, RZ, 0xfc, !PT ;  /* 0x0000005014117812 */ /* 0x000fc400078efcff */
[----:B------:R-:W-:Y:S01]  /*0190*/  ISETP.LT.AND P2, PT, R26, 0xc0, !P6 ;  /* 0x000000c01a00780c */ /* 0x000fe20007741270 */
[----:B------:R1:W2:Y:S01]  /*01a0*/  @P1 LDG.E.EL R27, desc[UR4][R4.64] ;  /* 0x00000004041b1981 */ /* 0x0002a2000c2e1900 */
[----:B------:R-:W-:Y:S01]  /*01b0*/  P2R R45, PR, RZ, 0x2 ;  /* 0x00000002ff2d7803 */ /* 0x000fe20000000000 */
[--C-:B------:R-:W-:Y:S01]  /*01c0*/  IMAD.WIDE R8, R9, 0x4, R30.reuse ;  /* 0x0000000409087825 */ /* 0x100fe200078e021e */
[----:B------:R-:W-:Y:S02]  /*01d0*/  ISETP.LT.AND P1, PT, R17, 0xc0, !P6 ;  /* 0x000000c01100780c */ /* 0x000fe40007721270 */
[----:B------:R-:W-:Y:S01]  /*01e0*/  IADD3 R3, R39, 0x90, RZ ;  /* 0x0000009027037810 */ /* 0x000fe20007ffe0ff */
[----:B------:R-:W-:Y:S01]  /*01f0*/  HFMA2.MMA R21, -RZ, RZ, 0, 0 ;  /* 0x00000000ff157435 */ /* 0x000fe200000001ff */
[----:B------:R-:W-:Y:S01]  /*0200*/  IADD3 R13, R39, 0x2d0, RZ ;  /* 0x000002d0270d7810 */ /* 0x000fe20007ffe0ff */
[----:B------:R3:W4:Y:S01]  /*0210*/  @P0 LDG.E.EL R25, desc[UR4][R8.64] ;  /* 0x0000000408190981 */ /* 0x000722000c2e1900 */
[----:B------:R-:W-:Y:S01]  /*0220*/  LOP3.LUT R7, R20, 0x40, RZ, 0xfc, !PT ;  /* 0x0000004014077812 */ /* 0x000fe200078efcff */
[----:B------:R-:W-:Y:S01]  /*0230*/  IMAD.WIDE R2, R3, 0x4, R30 ;  /* 0x0000000403027825 */ /* 0x000fe200078e021e */
[----:B------:R-:W-:-:S02]  /*0240*/  P2R R44, PR, RZ, 0x4 ;  /* 0x00000004ff2c7803 */ /* 0x000fc40000000000 */
[C---:B------:R-:W-:Y:S01]  /*0250*/  LOP3.LUT R15, R20.reuse, 0x60, RZ, 0xfc, !PT ;  /* 0x00000060140f7812 */ /* 0x040fe200078efcff */
[--C-:B-1----:R-:W-:Y:S01]  /*0260*/  IMAD.WIDE R4, R13, 0x4, R30.reuse ;  /* 0x000000040d047825 */ /* 0x102fe200078e021e */
[----:B------:R1:W5:Y:S01]  /*0270*/  @P2 LDG.E.EL R29, desc[UR4][R2.64] ;  /* 0x00000004021d2981 */ /* 0x000362000c2e1900 */
[----:B------:R-:W-:Y:S01]  /*0280*/  HFMA2.MMA R12, -RZ, RZ, 0, 0 ;  /* 0x00000000ff0c7435 */ /* 0x000fe200000001ff */
[----:B------:R-:W-:Y:S02]  /*0290*/  P2R R52, PR, RZ, 0x1 ;  /* 0x00000001ff347803 */ /* 0x000fe40000000000 */
[C---:B---3--:R-:W-:Y:S01]  /*02a0*/  LOP3.LUT R9, R20.reuse, 0x90, RZ, 0xfc, !PT ;  /* 0x0000009014097812 */ /* 0x048fe200078efcff */
[----:B------:R-:W-:Y:S01]  /*02b0*/  VIADD R11, R39, 0x240 ;  /* 0x00000240270b7836 */ /* 0x000fe20000000000 */
[----:B------:R-:W-:Y:S01]  /*02c0*/  ISETP.LT.AND P2, PT, R7, 0xc0, !P6 ;  /* 0x000000c00700780c */ /* 0x000fe20007741270 */
[----:B------:R3:W2:Y:S01]  /*02d0*/  @P1 LDG.E.EL R21, desc[UR4][R4.64] ;  /* 0x0000000404151981 */ /* 0x0006a2000c2e1900 */
[----:B------:R-:W-:Y:S01]  /*02e0*/  ISETP.LT.AND P3, PT, R9, 0xc0, !P6 ;  /* 0x000000c00900780c */ /* 0x000fe20007761270 */
[----:B-1----:R-:W-:Y:S01]  /*02f0*/  IMAD.WIDE R2, R11, 0x4, R30 ;  /* 0x000000040b027825 */ /* 0x002fe200078e021e */
[----:B------:R-:W-:-:S02]  /*0300*/  LOP3.LUT R11, R20, 0x80, RZ, 0xfc, !PT ;  /* 0x00000080140b7812 */ /* 0x000fc400078efcff */
[----:B------:R-:W-:Y:S02]  /*0310*/  ISETP.LT.AND P0, PT, R15, 0xc0, !P6 ;  /* 0x000000c00f00780c */ /* 0x000fe40007701270 */
[----:B---3--:R-:W-:Y:S02]  /*0320*/  IADD3 R5, R39, 0x510, RZ ;  /* 0x0000051027057810 */ /* 0x008fe40007ffe0ff */
[----:B------:R-:W-:Y:S02]  /*0330*/  ISETP.LT.AND P4, PT, R11, 0xc0, !P6 ;  /* 0x000000c00b00780c */ /* 0x000fe40007781270 */
[----:B------:R-:W-:Y:S01]  /*0340*/  MOV R23, RZ ;  /* 0x000000ff00177202 */ /* 0x000fe20000000f00 */
[----:B------:R-:W-:Y:S01]  /*0350*/  IMAD.WIDE R4, R5, 0x4, R30 ;  /* 0x0000000405047825 */ /* 0x000fe200078e021e */
[----:B------:R-:W-:Y:S02]  /*0360*/  IADD3 R35, R39, 0x360, RZ ;  /* 0x0000036027237810 */ /* 0x000fe40007ffe0ff */
[----:B------:R-:W-:-:S02]  /*0370*/  IADD3 R33, R39, 0x480, RZ ;  /* 0x0000048027217810 */ /* 0x000fc40007ffe0ff */
[----:B------:R-:W-:Y:S01]  /*0380*/  MOV R18, RZ ;  /* 0x000000ff00127202 */ /* 0x000fe20000000f00 */
[----:B------:R-:W-:Y:S01]  /*0390*/  IMAD.WIDE R34, R35, 0x4, R30 ;  /* 0x0000000423227825 */ /* 0x000fe200078e021e */
[----:B------:R1:W3:Y:S01]  /*03a0*/  @P3 LDG.E.EL R12, desc[UR4][R4.64] ;  /* 0x00000004040c3981 */ /* 0x0002e2000c2e1900 */
[----:B------:R-:W-:-:S03]  /*03b0*/  MOV R14, RZ ;  /* 0x000000ff000e7202 */ /* 0x000fc60000000f00 */
[----:B------:R1:W2:Y:S01]  /*03c0*/  @P2 LDG.E.EL R23, desc[UR4][R2.64] ;  /* 0x0000000402172981 */ /* 0x0002a2000c2e1900 */
[----:B------:R-:W-:-:S03]  /*03d0*/  P2R R46, PR, RZ, 0x1 ;  /* 0x00000001ff2e7803 */ /* 0x000fc60000000000 */
[----:B------:R-:W2:Y:S01]  /*03e0*/  @P0 LDG.E.EL R18, desc[UR4][R34.64] ;  /* 0x0000000422120981 */ /* 0x000ea2000c2e1900 */
[----:B-1----:R-:W-:Y:S02]  /*03f0*/  IMAD.SHL.U32 R5, R32, 0x100, RZ ;  /* 0x0000010020057824 */ /* 0x002fe400078e00ff */
[----:B0-----:R-:W-:Y:S01]  /*0400*/  IMAD.WIDE R2, R33, 0x4, R30 ;  /* 0x0000000421027825 */ /* 0x001fe200078e021e */
[----:B------:R-:W-:Y:S02]  /*0410*/  IADD3 R33, R39, 0x630, RZ ;  /* 0x0000063027217810 */ /* 0x000fe40007ffe0ff */
[----:B------:R-:W-:Y:S02]  /*0420*/  ISETP.LT.AND P0, PT, R5, RZ, !P6 ;  /* 0x000000ff0500720c */ /* 0x000fe40007701270 */
[C---:B------:R-:W-:Y:S01]  /*0430*/  LOP3.LUT R13, R20.reuse, 0x70, RZ, 0xfc, !PT ;  /* 0x00000070140d7812 */ /* 0x040fe200078efcff */
[----:B------:R0:W2:Y:S01]  /*0440*/  @P4 LDG.E.EL R14, desc[UR4][R2.64] ;  /* 0x00000004020e4981 */ /* 0x0000a2000c2e1900 */
[----:B------:R-:W-:-:S02]  /*0450*/  LOP3.LUT R22, R20, 0xa0, RZ, 0xfc, !PT ;  /* 0x000000a014167812 */ /* 0x000fc400078efcff */
[----:B------:R-:W-:Y:S02]  /*0460*/  LOP3.LUT R24, R20, 0xb0, RZ, 0xfc, !PT ;  /* 0x000000b014187812 */ /* 0x000fe400078efcff */
[----:B------:R-:W-:Y:S02]  /*0470*/  P2R R51, PR, RZ, 0x4 ;  /* 0x00000004ff337803 */ /* 0x000fe40000000000 */
[----:B------:R-:W-:Y:S01]  /*0480*/  P2R R50, PR, RZ, 0x2 ;  /* 0x00000002ff327803 */ /* 0x000fe20000000000 */
[----:B0-----:R-:W-:Y:S01]  /*0490*/  IMAD.WIDE R2, R33, 0x4, R30 ;  /* 0x0000000421027825 */ /* 0x001fe200078e021e */
[----:B------:R-:W-:Y:S02]  /*04a0*/  IADD3 R33, R39, 0x6c0, RZ ;  /* 0x000006c027217810 */ /* 0x000fe40007ffe0ff */
[----:B------:R-:W-:Y:S02]  /*04b0*/  ISETP.LT.AND P5, PT, R13, 0xc0, !P6 ;  /* 0x000000c00d00780c */ /* 0x000fe400077a1270 */
[----:B------:R-:W-:-:S02]  /*04c0*/  ISETP.LT.AND P2, PT, R22, 0xc0, !P6 ;  /* 0x000000c01600780c */ /* 0x000fc40007741270 */
[----:B------:R-:W-:Y:S02]  /*04d0*/  ISETP.LT.AND P1, PT, R24, 0xc0, !P6 ;  /* 0x000000c01800780c */ /* 0x000fe40007721270 */
[----:B------:R-:W-:Y:S01]  /*04e0*/  ISETP.LT.AND P6, PT, R20, 0xc0, !P6 ;  /* 0x000000c01400780c */ /* 0x000fe200077c1270 */
[----:B------:R-:W-:Y:S01]  /*04f0*/  IMAD.WIDE R32, R33, 0x4, R30 ;  /* 0x0000000421207825 */ /* 0x000fe200078e021e */
[----:B------:R-:W-:Y:S01]  /*0500*/  MOV R6, RZ ;  /* 0x000000ff00067202 */ /* 0x000fe20000000f00 */
[----:B------:R-:W-:-:S05]  /*0510*/  HFMA2.MMA R47, -RZ, RZ, 0, 0 ;  /* 0x00000000ff2f7435 */ /* 0x000fca00000001ff */
[----:B------:R0:W2:Y:S02]  /*0520*/  @P0 LDG.E.EL R6, desc[UR4][R32.64] ;  /* 0x0000000420060981 */ /* 0x0000a4000c2e1900 */
[----:B0-----:R-:W-:-:S05]  /*0530*/  IMAD.WIDE R32, R39, 0x4, R30 ;  /* 0x0000000427207825 */ /* 0x001fca00078e021e */
[----:B------:R-:W2:Y:S01]  /*0540*/  @P6 LDG.E.EL R47, desc[UR4][R32.64] ;  /* 0x00000004202f6981 */ /* 0x000ea2000c2e1900 */
[----:B------:R-:W-:-:S10]  /*0550*/  HFMA2.MMA R8, -RZ, RZ, 0, 0 ;  /* 0x00000000ff087435 */ /* 0x000fd400000001ff */
[----:B------:R0:W2:Y:S02]  /*0560*/  @P1 LDG.E.EL R8, desc[UR4][R2.64] ;  /* 0x0000000402081981 */ /* 0x0000a4000c2e1900 */
[----:B0-----:R-:W-:-:S05]  /*0570*/  IMAD.HI R2, R20, 0x55555556, RZ ;  /* 0x5555555614027827 */ /* 0x001fca00078e02ff */
[----:B------:R-:W-:Y:S01]  /*0580*/  LEA.HI R55, R2, R2, RZ, 0x1 ;  /* 0x0000000202377211 */ /* 0x000fe200078f08ff */
[----:B------:R-:W-:Y:S01]  /*0590*/  HFMA2.MMA R16, -RZ, RZ, 0, 0 ;  /* 0x00000000ff107435 */ /* 0x000fe200000001ff */
[----:B------:R-:W-:-:S03]  /*05a0*/  VIADD R37, R39, 0x3f0 ;  /* 0x000003f027257836 */ /* 0x000fc60000000000 */
[----:B------:R-:W-:Y:S02]  /*05b0*/  IMAD R2, R55, -0x3, R20 ;  /* 0xfffffffd37027824 */ /* 0x000fe400078e0214 */
[----:B------:R-:W-:-:S04]  /*05c0*/  IMAD.WIDE R36, R37, 0x4, R30 ;  /* 0x0000000425247825 */ /* 0x000fc800078e021e */
[----:B------:R-:W-:Y:S01]  /*05d0*/  IMAD R2, R19, 0x3, R2 ;  /* 0x0000000313027824 */ /* 0x000fe200078e0202 */
[----:B------:R-:W3:Y:S03]  /*05e0*/  @P5 LDG.E.EL R16, desc[UR4][R36.64] ;  /* 0x0000000424105981 */ /* 0x000ee6000c2e1900 */
[----:B------:R-:W-:Y:S02]  /*05f0*/  IMAD R55, R55, 0x1b, R2 ;  /* 0x0000001b37377824 */ /* 0x000fe400078e0202 */
[----:B------:R-:W-:-:S05]  /*0600*/  IMAD.HI R2, R26, 0x55555556, RZ ;  /* 0x555555561a027827 */ /* 0x000fca00078e02ff */
[----:B------:R-:W-:-:S05]  /*0610*/  LEA.HI R5, R2, R2, RZ, 0x1 ;  /* 0x0000000202057211 */ /* 0x000fca00078f08ff */
[----:B------:R-:W-:-:S04]  /*0620*/  IMAD R2, R5, -0x3, R26 ;  /* 0xfffffffd05027824 */ /* 0x000fc800078e021a */
[----:B------:R-:W-:Y:S02]  /*0630*/  IMAD R2, R5, 0x1b, R2 ;  /* 0x0000001b05027824 */ /* 0x000fe400078e0202 */
[----:B------:R-:W-:-:S05]  /*0640*/  IMAD.HI R5, R28, 0x55555556, RZ ;  /* 0x555555561c057827 */ /* 0x000fca00078e02ff */
[----:B------:R-:W-:-:S05]  /*0650*/  LEA.HI R5, R5, R5, RZ, 0x1 ;  /* 0x0000000505057211 */ /* 0x000fca00078f08ff */
[----:B------:R-:W-:Y:S02]  /*0660*/  IMAD R28, R5, -0x3, R28 ;  /* 0xfffffffd051c7824 */ /* 0x000fe400078e021c */
[----:B------:R-:W-:Y:S02]  /*0670*/  VIADD R35, R39, 0x5a0 ;  /* 0x000005a027237836 */ /* 0x000fe40000000000 */
[----:B------:R-:W-:Y:S02]  /*0680*/  IMAD R28, R5, 0x1b, R28 ;  /* 0x0000001b051c7824 */ /* 0x000fe400078e021c */
[----:B------:R-:W-:Y:S01]  /*0690*/  IMAD.HI R5, R0, 0x55555556, RZ ;  /* 0x5555555600057827 */ /* 0x000fe200078e02ff */
[----:B------:R-:W-:Y:S01]  /*06a0*/  MOV R10, RZ ;  /* 0x000000ff000a7202 */ /* 0x000fe20000000f00 */
[----:B------:R-:W-:Y:S01]  /*06b0*/  HFMA2.MMA R4, -RZ, RZ, 0, 0 ;  /* 0x00000000ff047435 */ /* 0x000fe200000001ff */
[----:B------:R-:W-:Y:S01]  /*06c0*/  IADD3 R41, R39, 0x750, RZ ;  /* 0x0000075027297810 */ /* 0x000fe20007ffe0ff */
[----:B------:R-:W-:Y:S01]  /*06d0*/  IMAD.WIDE R34, R35, 0x4, R30 ;  /* 0x0000000423227825 */ /* 0x000fe200078e021e */
[----:B------:R-:W-:-:S04]  /*06e0*/  LEA.HI R5, R5, R5, RZ, 0x1 ;  /* 0x0000000505057211 */ /* 0x000fc800078f08ff */
[----:B------:R0:W3:Y:S01]  /*06f0*/  @P2 LDG.E.EL R10, desc[UR4][R34.64] ;  /* 0x00000004220a2981 */ /* 0x0000e2000c2e1900 */
[----:B------:R-:W-:Y:S01]  /*0700*/  IMAD R26, R5, -0x3, R0 ;  /* 0xfffffffd051a7824 */ /* 0x000fe200078e0200 */
[----:B------:R-:W-:Y:S01]  /*0710*/  IADD3 R43, R39, 0x7e0, RZ ;  /* 0x000007e0272b7810 */ /* 0x000fe20007ffe0ff */
[----:B------:R-:W-:Y:S01]  /*0720*/  IMAD.HI R0, R7, 0x55555556, RZ ;  /* 0x5555555607007827 */ /* 0x000fe200078e02ff */
[----:B------:R-:W-:-:S03]  /*0730*/  IADD3 R39, R39, 0x870, RZ ;  /* 0x0000087027277810 */ /* 0x000fc60007ffe0ff */
[----:B0-----:R-:W-:Y:S01]  /*0740*/  IMAD.WIDE R34, R41, 0x4, R30 ;  /* 0x0000000429227825 */ /* 0x001fe200078e021e */
[----:B------:R-:W-:-:S04]  /*0750*/  MOV R3, RZ ;  /* 0x000000ff00037202 */ /* 0x000fc80000000f00 */
[----:B------:R0:W3:Y:S01]  /*0760*/  @P0 LDG.E.EL R4, desc[UR4][R34.64] ;  /* 0x0000000422040981 */ /* 0x0000e2000c2e1900 */
[----:B------:R-:W-:-:S04]  /*0770*/  IMAD.WIDE R42, R43, 0x4, R30 ;  /* 0x000000042b2a7825 */ /* 0x000fc800078e021e */
[----:B------:R-:W-:Y:S01]  /*0780*/  IMAD.WIDE R30, R39, 0x4, R30 ;  /* 0x00000004271e7825 */ /* 0x000fe200078e021e */
[----:B------:R1:W3:Y:S01]  /*0790*/  @P0 LDG.E.EL R3, desc[UR4][R42.64] ;  /* 0x000000042a030981 */ /* 0x0002e2000c2e1900 */
[----:B0-----:R-:W-:Y:S02]  /*07a0*/  LEA.HI R34, R0, R0, RZ, 0x1 ;  /* 0x0000000000227211 */ /* 0x001fe400078f08ff */
[----:B------:R-:W-:-:S06]  /*07b0*/  MOV R0, RZ ;  /* 0x000000ff00007202 */ /* 0x000fcc0000000f00 */
[----:B------:R0:W3:Y:S01]  /*07c0*/  @P0 LDG.E.EL R0, desc[UR4][R30.64] ;  /* 0x000000041e000981 */ /* 0x0000e2000c2e1900 */
[----:B------:R-:W-:Y:S02]  /*07d0*/  IMAD R26, R5, 0x1b, R26 ;  /* 0x0000001b051a7824 */ /* 0x000fe400078e021a */
[----:B------:R-:W-:-:S05]  /*07e0*/  IMAD.HI R5, R17, 0x55555556, RZ ;  /* 0x5555555611057827 */ /* 0x000fca00078e02ff */
[----:B-1----:R-:W-:Y:S01]  /*07f0*/  LEA.HI R42, R5, R5, RZ, 0x1 ;  /* 0x00000005052a7211 */ /* 0x002fe200078f08ff */
[----:B------:R-:W-:-:S04]  /*0800*/  IMAD.HI R5, R15, 0x55555556, RZ ;  /* 0x555555560f057827 */ /* 0x000fc800078e02ff */
[----:B------:R-:W-:-:S04]  /*0810*/  IMAD R17, R42, -0x3, R17 ;  /* 0xfffffffd2a117824 */ /* 0x000fc800078e0211 */
[----:B------:R-:W-:Y:S01]  /*0820*/  IMAD R32, R42, 0x1b, R17 ;  /* 0x0000001b2a207824 */ /* 0x000fe200078e0211 */
[----:B------:R-:W-:Y:S01]  /*0830*/  LEA.HI R42, R5, R5, RZ, 0x1 ;  /* 0x00000005052a7211 */ /* 0x000fe200078f08ff */
[----:B------:R-:W-:-:S05]  /*0840*/  IMAD.HI R5, R13, 0x55555556, RZ ;  /* 0x555555560d057827 */ /* 0x000fca00078e02ff */
[----:B0-----:R-:W-:Y:S01]  /*0850*/  LEA.HI R30, R5, R5, RZ, 0x1 ;  /* 0x00000005051e7211 */ /* 0x001fe200078f08ff */
[----:B------:R-:W-:-:S05]  /*0860*/  IMAD.HI R5, R11, 0x55555556, RZ ;  /* 0x555555560b057827 */ /* 0x000fca00078e02ff */
[----:B------:R-:W-:Y:S01]  /*0870*/  LEA.HI R54, R5, R5, RZ, 0x1 ;  /* 0x0000000505367211 */ /* 0x000fe200078f08ff */
[----:B------:R-:W-:-:S05]  /*0880*/  IMAD.HI R5, R9, 0x55555556, RZ ;  /* 0x5555555609057827 */ /* 0x000fca00078e02ff */
[----:B------:R-:W-:Y:S01]  /*0890*/  LEA.HI R56, R5, R5, RZ, 0x1 ;  /* 0x0000000505387211 */ /* 0x000fe200078f08ff */
[----:B------:R-:W-:-:S05]  /*08a0*/  IMAD.HI R5, R22, 0x55555556, RZ ;  /* 0x5555555616057827 */ /* 0x000fca00078e02ff */
[----:B------:R-:W-:-:S05]  /*08b0*/  LEA.HI R5, R5, R5, RZ, 0x1 ;  /* 0x0000000505057211 */ /* 0x000fca00078f08ff */
[----:B------:R-:W-:-:S04]  /*08c0*/  IMAD R58, R5, -0x3, R22 ;  /* 0xfffffffd053a7824 */ /* 0x000fc800078e0216 */
[----:B------:R-:W-:Y:S02]  /*08d0*/  IMAD R58, R5, 0x1b, R58 ;  /* 0x0000001b053a7824 */ /* 0x000fe400078e023a */
[----:B------:R-:W-:-:S05]  /*08e0*/  IMAD.HI R5, R24, 0x55555556, RZ ;  /* 0x5555555618057827 */ /* 0x000fca00078e02ff */
[----:B------:R-:W-:-:S05]  /*08f0*/  LEA.HI R5, R5, R5, RZ, 0x1 ;  /* 0x0000000505057211 */ /* 0x000fca00078f08ff */
[C---:B------:R-:W-:Y:S02]  /*0900*/  IMAD R60, R5.reuse, -0x3, R24 ;  /* 0xfffffffd053c7824 */ /* 0x040fe400078e0218 */
[----:B------:R-:W-:Y:S02]  /*0910*/  IMAD R9, R56, -0x3, R9 ;  /* 0xfffffffd38097824 */ /* 0x000fe400078e0209 */
[----:B------:R-:W-:Y:S01]  /*0920*/  IMAD R60, R5, 0x1b, R60 ;  /* 0x0000001b053c7824 */ /* 0x000fe200078e023c */
[----:B------:R-:W-:Y:S01]  /*0930*/  LOP3.LUT R5, R20, 0xc0, RZ, 0xfc, !PT ;  /* 0x000000c014057812 */ /* 0x000fe200078efcff */
[----:B------:R-:W-:Y:S02]  /*0940*/  IMAD R56, R56, 0x1b, R9 ;  /* 0x0000001b38387824 */ /* 0x000fe400078e0209 */
[----:B------:R-:W-:Y:S02]  /*0950*/  IMAD R7, R34, -0x3, R7 ;  /* 0xfffffffd22077824 */ /* 0x000fe400078e0207 */
[----:B------:R-:W-:-:S04]  /*0960*/  IMAD.HI R9, R5, 0x55555556, RZ ;  /* 0x5555555605097827 */ /* 0x000fc800078e02ff */
[----:B------:R-:W-:Y:S01]  /*0970*/  IMAD R34, R34, 0x1b, R7 ;  /* 0x0000001b22227824 */ /* 0x000fe200078e0207 */
[----:B------:R-:W-:Y:S01]  /*0980*/  LOP3.LUT R7, R20, 0xd0, RZ, 0xfc, !PT ;  /* 0x000000d014077812 */ /* 0x000fe200078efcff */
[----:B------:R-:W-:Y:S01]  /*0990*/  IMAD R11, R54, -0x3, R11 ;  /* 0xfffffffd360b7824 */ /* 0x000fe200078e020b */
[----:B------:R-:W-:-:S03]  /*09a0*/  LEA.HI R22, R9, R9, RZ, 0x1 ;  /* 0x0000000909167211 */ /* 0x000fc600078f08ff */
[----:B------:R-:W-:Y:S02]  /*09b0*/  IMAD R54, R54, 0x1b, R11 ;  /* 0x0000001b36367824 */ /* 0x000fe400078e020b */
[----:B------:R-:W-:-:S04]  /*09c0*/  IMAD.HI R11, R7, 0x55555556, RZ ;  /* 0x55555556070b7827 */ /* 0x000fc800078e02ff */
[----:B------:R-:W-:Y:S01]  /*09d0*/  IMAD R9, R22, -0x3, R5 ;  /* 0xfffffffd16097824 */ /* 0x000fe200078e0205 */
[C---:B------:R-:W-:Y:S02]  /*09e0*/  LOP3.LUT R5, R20.reuse, 0xe0, RZ, 0xfc, !PT ;  /* 0x000000e014057812 */ /* 0x040fe400078efcff */
[----:B------:R-:W-:Y:S02]  /*09f0*/  LEA.HI R24, R11, R11, RZ, 0x1 ;  /* 0x0000000b0b187211 */ /* 0x000fe400078f08ff */
[----:B------:R-:W-:Y:S01]  /*0a00*/  LOP3.LUT R20, R20, 0xf0, RZ, 0xfc, !PT ;  /* 0x000000f014147812 */ /* 0x000fe200078efcff */
[----:B------:R-:W-:-:S04]  /*0a10*/  IMAD.HI R11, R5, 0x55555556, RZ ;  /* 0x55555556050b7827 */ /* 0x000fc800078e02ff */
[----:B------:R-:W-:Y:S01]  /*0a20*/  IMAD R9, R22, 0x1b, R9 ;  /* 0x0000001b16097824 */ /* 0x000fe200078e0209 */
[----:B------:R-:W-:Y:S01]  /*0a30*/  LEA.HI R22, R11, R11, RZ, 0x1 ;  /* 0x0000000b0b167211 */ /* 0x000fe200078f08ff */
[----:B------:R-:W-:-:S05]  /*0a40*/  IMAD.HI R11, R20, 0x55555556, RZ ;  /* 0x55555556140b7827 */ /* 0x000fca00078e02ff */
[----:B------:R-:W-:Y:S01]  /*0a50*/  LEA.HI R11, R11, R11, RZ, 0x1 ;  /* 0x0000000b0b0b7211 */ /* 0x000fe200078f08ff */
[----:B------:R-:W-:Y:S01]  /*0a60*/  IMAD R15, R42, -0x3, R15 ;  /* 0xfffffffd2a0f7824 */ /* 0x000fe200078e020f */
[----:B------:R-:W-:Y:S01]  /*0a70*/  P2R R48, PR, RZ, 0x20 ;  /* 0x00000020ff307803 */ /* 0x000fe20000000000 */
[----:B------:R-:W-:Y:S02]  /*0a80*/  IMAD R13, R30, -0x3, R13 ;  /* 0xfffffffd1e0d7824 */ /* 0x000fe400078e020d */
[----:B------:R-:W-:Y:S02]  /*0a90*/  IMAD R7, R24, -0x3, R7 ;  /* 0xfffffffd18077824 */ /* 0x000fe400078e0207 */
[----:B------:R-:W-:Y:S02]  /*0aa0*/  IMAD R5, R22, -0x3, R5 ;  /* 0xfffffffd16057824 */ /* 0x000fe400078e0205 */
[----:B------:R-:W-:Y:S01]  /*0ab0*/  IMAD R20, R11, -0x3, R20 ;  /* 0xfffffffd0b147824 */ /* 0x000fe200078e0214 */
[----:B------:R-:W-:Y:S01]  /*0ac0*/  ISETP.NE.AND P5, PT, R46, RZ, PT ;  /* 0x000000ff2e00720c */ /* 0x000fe20003fa5270 */
[----:B------:R-:W-:-:S02]  /*0ad0*/  IMAD R42, R42, 0x1b, R15 ;  /* 0x0000001b2a2a7824 */ /* 0x000fc400078e020f */
[----:B------:R-:W-:Y:S02]  /*0ae0*/  IMAD R30, R30, 0x1b, R13 ;  /* 0x0000001b1e1e7824 */ /* 0x000fe400078e020d */
[----:B------:R-:W-:Y:S02]  /*0af0*/  IMAD R7, R24, 0x1b, R7 ;  /* 0x0000001b18077824 */ /* 0x000fe400078e0207 */
[----:B------:R-:W-:Y:S02]  /*0b00*/  IMAD R5, R22, 0x1b, R5 ;  /* 0x0000001b16057824 */ /* 0x000fe400078e0205 */
[----:B------:R-:W-:Y:S01]  /*0b10*/  IMAD R31, R11, 0x1b, R20 ;  /* 0x0000001b0b1f7824 */ /* 0x000fe200078e0214 */
[----:B------:R-:W-:Y:S01]  /*0b20*/  P2R R53, PR, RZ, 0x20 ;  /* 0x00000020ff357803 */ /* 0x000fe20000000000 */
[C---:B------:R-:W-:Y:S01]  /*0b30*/  IMAD R49, R19.reuse, 0x3, R2 ;  /* 0x0000000313317824 */ /* 0x040fe200078e0202 */
[----:B------:R-:W-:Y:S01]  /*0b40*/  ISETP.NE.AND P5, PT, R50, RZ, PT ;  /* 0x000000ff3200720c */ /* 0x000fe20003fa5270 */
[----:B------:R-:W-:-:S02]  /*0b50*/  IMAD R28, R19, 0x3, R28 ;  /* 0x00000003131c7824 */ /* 0x000fc400078e021c */
[C---:B------:R-:W-:Y:S02]  /*0b60*/  IMAD R26, R19.reuse, 0x3, R26 ;  /* 0x00000003131a7824 */ /* 0x040fe400078e021a */
[C---:B------:R-:W-:Y:S02]  /*0b70*/  IMAD R24, R19.reuse, 0x3, R34 ;  /* 0x0000000313187824 */ /* 0x040fe400078e0222 */
[C---:B------:R-:W-:Y:S02]  /*0b80*/  IMAD R22, R19.reuse, 0x3, R32 ;  /* 0x0000000313167824 */ /* 0x040fe400078e0220 */
[C---:B------:R-:W-:Y:S02]  /*0b90*/  IMAD R20, R19.reuse, 0x3, R42 ;  /* 0x0000000313147824 */ /* 0x040fe400078e022a */
[C---:B------:R-:W-:Y:S02]  /*0ba0*/  IMAD R2, R19.reuse, 0x3, R30 ;  /* 0x0000000313027824 */ /* 0x040fe400078e021e */
[----:B------:R-:W-:-:S02]  /*0bb0*/  IMAD R17, R19, 0x3, R54 ;  /* 0x0000000313117824 */ /* 0x000fc400078e0236 */
[C---:B------:R-:W-:Y:S02]  /*0bc0*/  IMAD R15, R19.reuse, 0x3, R56 ;  /* 0x00000003130f7824 */ /* 0x040fe400078e0238 */
[C---:B------:R-:W-:Y:S02]  /*0bd0*/  IMAD R13, R19.reuse, 0x3, R58 ;  /* 0x00000003130d7824 */ /* 0x040fe400078e023a */
[C---:B------:R-:W-:Y:S02]  /*0be0*/  IMAD R11, R19.reuse, 0x3, R60 ;  /* 0x00000003130b7824 */ /* 0x040fe400078e023c */
[C---:B------:R-:W-:Y:S02]  /*0bf0*/  IMAD R9, R19.reuse, 0x3, R9 ;  /* 0x0000000313097824 */ /* 0x040fe400078e0209 */
[C---:B------:R-:W-:Y:S02]  /*0c00*/  IMAD R7, R19.reuse, 0x3, R7 ;  /* 0x0000000313077824 */ /* 0x040fe400078e0207 */
[----:B------:R-:W-:-:S02]  /*0c10*/  IMAD R5, R19, 0x3, R5 ;  /* 0x0000000313057824 */ /* 0x000fc400078e0205 */
[----:B------:R-:W-:Y:S01]  /*0c20*/  IMAD R19, R19, 0x3, R31 ;  /* 0x0000000313137824 */ /* 0x000fe200078e021f */
[----:B------:R-:W-:Y:S01]  /*0c30*/  P2R R40, PR, RZ, 0x20 ;  /* 0x00000020ff287803 */ /* 0x000fe20000000000 */
[----:B------:R-:W0:Y:S01]  /*0c40*/  LDC.64 R30, c[0x0][0x218] ;  /* 0x00008600ff1e7b82 */ /* 0x000e220000000a00 */
[----:B------:R-:W-:-:S04]  /*0c50*/  ISETP.NE.AND P5, PT, R51, RZ, PT ;  /* 0x000000ff3300720c */ /* 0x000fc80003fa5270 */
[----:B------:R-:W-:Y:S02]  /*0c60*/  P2R R38, PR, RZ, 0x20 ;  /* 0x00000020ff267803 */ /* 0x000fe40000000000 */
[----:B------:R-:W-:-:S04]  /*0c70*/  ISETP.NE.AND P5, PT, R52, RZ, PT ;  /* 0x000000ff3400720c */ /* 0x000fc80003fa5270 */
[----:B------:R-:W-:Y:S02]  /*0c80*/  P2R R36, PR, RZ, 0x20 ;  /* 0x00000020ff247803 */ /* 0x000fe40000000000 */
[----:B------:R-:W-:-:S04]  /*0c90*/  ISETP.NE.AND P5, PT, R45, RZ, PT ;  /* 0x000000ff2d00720c */ /* 0x000fc80003fa5270 */
[----:B------:R-:W-:Y:S02]  /*0ca0*/  P2R R37, PR, RZ, 0x20 ;  /* 0x00000020ff257803 */ /* 0x000fe40000000000 */
[----:B------:R-:W-:Y:S01]  /*0cb0*/  ISETP.NE.AND P5, PT, R44, RZ, PT ;  /* 0x000000ff2c00720c */ /* 0x000fe20003fa5270 */
[----:B0-----:R-:W-:-:S04]  /*0cc0*/  IMAD.WIDE R42, R55, 0x4, R30 ;  /* 0x00000004372a7825 */ /* 0x001fc800078e021e */
[--C-:B------:R-:W-:Y:S01]  /*0cd0*/  IMAD.WIDE R32, R49, 0x4, R30.reuse ;  /* 0x0000000431207825 */ /* 0x100fe200078e021e */
[----:B--2---:R0:W-:Y:S07]  /*0ce0*/  @P6 STG.E desc[UR4][R42.64], R47 ;  /* 0x0000002f2a006986 */ /* 0x0041ee000c101904 */
[----:B-----5:R1:W-:Y:S01]  /*0cf0*/  @P5 STG.E desc[UR4][R32.64], R29 ;  /* 0x0000001d20005986 */ /* 0x0203e2000c101904 */
[----:B------:R-:W-:Y:S01]  /*0d00*/  ISETP.NE.AND P5, PT, R37, RZ, PT ;  /* 0x000000ff2500720c */ /* 0x000fe20003fa5270 */
[----:B------:R-:W-:-:S12]  /*0d10*/  IMAD.WIDE R34, R28, 0x4, R30 ;  /* 0x000000041c227825 */ /* 0x000fd800078e021e */
[----:B------:R2:W-:Y:S01]  /*0d20*/  @P5 STG.E desc[UR4][R34.64], R27 ;  /* 0x0000001b22005986 */ /* 0x0005e2000c101904 */
[----:B------:R-:W-:Y:S01]  /*0d30*/  ISETP.NE.AND P5, PT, R36, RZ, PT ;  /* 0x000000ff2400720c */ /* 0x000fe20003fa5270 */
[----:B------:R-:W-:-:S12]  /*0d40*/  IMAD.WIDE R36, R26, 0x4, R30 ;  /* 0x000000041a247825 */ /* 0x000fd800078e021e */
[----:B----4-:R4:W-:Y:S01]  /*0d50*/  @P5 STG.E desc[UR4][R36.64], R25 ;  /* 0x0000001924005986 */ /* 0x0109e2000c101904 */
[----:B------:R-:W-:Y:S01]  /*0d60*/  ISETP.NE.AND P5, PT, R38, RZ, PT ;  /* 0x000000ff2600720c */ /* 0x000fe20003fa5270 */
[----:B------:R-:W-:-:S12]  /*0d70*/  IMAD.WIDE R38, R24, 0x4, R30 ;  /* 0x0000000418267825 */ /* 0x000fd800078e021e */
[----:B------:R5:W-:Y:S01]  /*0d80*/  @P5 STG.E desc[UR4][R38.64], R23 ;  /* 0x0000001726005986 */ /* 0x000be2000c101904 */
[----:B------:R-:W-:Y:S01]  /*0d90*/  ISETP.NE.AND P5, PT, R40, RZ, PT ;  /* 0x000000ff2800720c */ /* 0x000fe20003fa5270 */
[----:B------:R-:W-:-:S12]  /*0da0*/  IMAD.WIDE R40, R22, 0x4, R30 ;  /* 0x0000000416287825 */ /* 0x000fd800078e021e */
[----:B------:R1:W-:Y:S01]  /*0db0*/  @P5 STG.E desc[UR4][R40.64], R21 ;  /* 0x0000001528005986 */ /* 0x0003e2000c101904 */
[----:B------:R-:W-:Y:S01]  /*0dc0*/  ISETP.NE.AND P5, PT, R53, RZ, PT ;  /* 0x000000ff3500720c */ /* 0x000fe20003fa5270 */
[----:B0-----:R-:W-:-:S12]  /*0dd0*/  IMAD.WIDE R42, R20, 0x4, R30 ;  /* 0x00000004142a7825 */ /* 0x001fd800078e021e */
[----:B------:R0:W-:Y:S01]  /*0de0*/  @P5 STG.E desc[UR4][R42.64], R18 ;  /* 0x000000122a005986 */ /* 0x0001e2000c101904 */
[----:B------:R-:W-:Y:S01]  /*0df0*/  ISETP.NE.AND P5, PT, R48, RZ, PT ;  /* 0x000000ff3000720c */ /* 0x000fe20003fa5270 */
[----:B-1----:R-:W-:-:S03]  /*0e00*/  IMAD.WIDE R32, R2, 0x4, R30 ;  /* 0x0000000402207825 */ /* 0x002fc600078e021e */
[----:B------:R-:W-:-:S09]  /*0e10*/  P2R R48, PR, RZ, 0x20 ;  /* 0x00000020ff307803 */ /* 0x000fd20000000000 */
[----:B---3--:R1:W-:Y:S01]  /*0e20*/  @P5 STG.E desc[UR4][R32.64], R16 ;  /* 0x0000001020005986 */ /* 0x0083e2000c101904 */
[----:B------:R-:W-:-:S04]  /*0e30*/  ISETP.NE.AND P5, PT, R50, RZ, PT ;  /* 0x000000ff3200720c */ /* 0x000fc80003fa5270 */
[----:B------:R-:W-:Y:S02]  /*0e40*/  P2R R50, PR, RZ, 0x20 ;  /* 0x00000020ff327803 */ /* 0x000fe40000000000 */
[----:B------:R-:W-:-:S04]  /*0e50*/  ISETP.NE.AND P5, PT, R51, RZ, PT ;  /* 0x000000ff3300720c */ /* 0x000fc80003fa5270 */
[----:B------:R-:W-:Y:S02]  /*0e60*/  P2R R51, PR, RZ, 0x20 ;  /* 0x00000020ff337803 */ /* 0x000fe40000000000 */
[----:B------:R-:W-:Y:S01]  /*0e70*/  ISETP.NE.AND P5, PT, R52, RZ, PT ;  /* 0x000000ff3400720c */ /* 0x000fe20003fa5270 */
[----:B--2---:R-:W-:-:S03]  /*0e80*/  IMAD.WIDE R34, R17, 0x4, R30 ;  /* 0x0000000411227825 */ /* 0x004fc600078e021e */
[----:B------:R-:W-:Y:S02]  /*0e90*/  P2R R52, PR, RZ, 0x20 ;  /* 0x00000020ff347803 */ /* 0x000fe40000000000 */
[----:B------:R-:W-:Y:S01]  /*0ea0*/  ISETP.NE.AND P5, PT, R45, RZ, PT ;  /* 0x000000ff2d00720c */ /* 0x000fe20003fa5270 */
[----:B------:R2:W-:Y:S01]  /*0eb0*/  @P4 STG.E desc[UR4][R34.64], R14 ;  /* 0x0000000e22004986 */ /* 0x0005e2000c101904 */
[--C-:B----4-:R-:W-:Y:S02]  /*0ec0*/  IMAD.WIDE R36, R15, 0x4, R30.reuse ;  /* 0x000000040f247825 */ /* 0x110fe400078e021e */
[----:B------:R-:W-:Y:S02]  /*0ed0*/  P2R R53, PR, RZ, 0x20 ;  /* 0x00000020ff357803 */ /* 0x000fe40000000000 */
[----:B------:R-:W-:Y:S01]  /*0ee0*/  ISETP.NE.AND P5, PT, R44, RZ, PT ;  /* 0x000000ff2c00720c */ /* 0x000fe20003fa5270 */
[----:B-----5:R-:W-:-:S04]  /*0ef0*/  IMAD.WIDE R38, R13, 0x4, R30 ;  /* 0x000000040d267825 */ /* 0x020fc800078e021e */
[----:B------:R-:W-:-:S04]  /*0f00*/  IMAD.WIDE R40, R11, 0x4, R30 ;  /* 0x000000040b287825 */ /* 0x000fc800078e021e */
[----:B0-----:R-:W-:-:S04]  /*0f10*/  IMAD.WIDE R42, R9, 0x4, R30 ;  /* 0x00000004092a7825 */ /* 0x001fc800078e021e */
[----:B-1----:R-:W-:-:S04]  /*0f20*/  IMAD.WIDE R32, R7, 0x4, R30 ;  /* 0x0000000407207825 */ /* 0x002fc800078e021e */
[----:B--2---:R-:W-:-:S04]  /*0f30*/  IMAD.WIDE R34, R5, 0x4, R30 ;  /* 0x0000000405227825 */ /* 0x004fc800078e021e */
[----:B------:R-:W-:Y:S02]  /*0f40*/  IMAD.WIDE R44, R19, 0x4, R30 ;  /* 0x00000004132c7825 */ /* 0x000fe400078e021e */
[----:B------:R-:W0:Y:S01]  /*0f50*/  LDC.64 R30, c[0x0][0x220] ;  /* 0x00008800ff1e7b82 */ /* 0x000e220000000a00 */
[----:B------:R0:W-:Y:S04]  /*0f60*/  @P3 STG.E desc[UR4][R36.64], R12 ;  /* 0x0000000c24003986 */ /* 0x0001e8000c101904 */
[----:B------:R1:W-:Y:S04]  /*0f70*/  @P2 STG.E desc[UR4][R38.64], R10 ;  /* 0x0000000a26002986 */ /* 0x0003e8000c101904 */
[----:B------:R2:W-:Y:S04]  /*0f80*/  @P1 STG.E desc[UR4][R40.64], R8 ;  /* 0x0000000828001986 */ /* 0x0005e8000c101904 */
[----:B------:R-:W-:Y:S04]  /*0f90*/  @P0 STG.E desc[UR4][R42.64], R6 ;  /* 0x000000062a000986 */ /* 0x000fe8000c101904 */
[----:B------:R3:W-:Y:S04]  /*0fa0*/  @P0 STG.E desc[UR4][R32.64], R4 ;  /* 0x0000000420000986 */ /* 0x0007e8000c101904 */
[----:B------:R4:W-:Y:S01]  /*0fb0*/  @P0 STG.E desc[UR4][R34.64], R3 ;  /* 0x0000000322000986 */ /* 0x0009e2000c101904 */
[----:B0-----:R-:W-:-:S03]  /*0fc0*/  IMAD.WIDE R36, R55, 0x4, R30 ;  /* 0x0000000437247825 */ /* 0x001fc600078e021e */
[----:B------:R-:W-:Y:S01]  /*0fd0*/  @P0 STG.E desc[UR4][R44.64], R0 ;  /* 0x000000002c000986 */ /* 0x000fe2000c101904 */
[----:B-1----:R-:W-:-:S03]  /*0fe0*/  IMAD.WIDE R38, R49, 0x4, R30 ;  /* 0x0000000431267825 */ /* 0x002fc600078e021e */
[----:B------:R0:W-:Y:S04]  /*0ff0*/  @P6 STG.E desc[UR4][R36.64], R47 ;  /* 0x0000002f24006986 */ /* 0x0001e8000c101904 */
[----:B------:R1:W-:Y:S01]  /*1000*/  @P5 STG.E desc[UR4][R38.64], R29 ;  /* 0x0000001d26005986 */ /* 0x0003e2000c101904 */
[----:B------:R-:W-:Y:S01]  /*1010*/  ISETP.NE.AND P5, PT, R53, RZ, PT ;  /* 0x000000ff3500720c */ /* 0x000fe20003fa5270 */
[----:B--2---:R-:W-:-:S12]  /*1020*/  IMAD.WIDE R40, R28, 0x4, R30 ;  /* 0x000000041c287825 */ /* 0x004fd800078e021e */
[----:B------:R2:W-:Y:S01]  /*1030*/  @P5 STG.E desc[UR4][R40.64], R27 ;  /* 0x0000001b28005986 */ /* 0x0005e2000c101904 */
[----:B------:R-:W-:Y:S01]  /*1040*/  ISETP.NE.AND P5, PT, R52, RZ, PT ;  /* 0x000000ff3400720c */ /* 0x000fe20003fa5270 */
[----:B---3--:R-:W-:-:S12]  /*1050*/  IMAD.WIDE R32, R26, 0x4, R30 ;  /* 0x000000041a207825 */ /* 0x008fd800078e021e */
[----:B------:R3:W-:Y:S01]  /*1060*/  @P5 STG.E desc[UR4][R32.64], R25 ;  /* 0x0000001920005986 */ /* 0x0007e2000c101904 */
[----:B------:R-:W-:Y:S01]  /*1070*/  ISETP.NE.AND P5, PT, R51, RZ, PT ;  /* 0x000000ff3300720c */ /* 0x000fe20003fa5270 */
[----:B----4-:R-:W-:-:S12]  /*1080*/  IMAD.WIDE R34, R24, 0x4, R30 ;  /* 0x0000000418227825 */ /* 0x010fd800078e021e */
[----:B------:R4:W-:Y:S01]  /*1090*/  @P5 STG.E desc[UR4][R34.64], R23 ;  /* 0x0000001722005986 */ /* 0x0009e2000c101904 */
[----:B------:R-:W-:Y:S01]  /*10a0*/  ISETP.NE.AND P5, PT, R50, RZ, PT ;  /* 0x000000ff3200720c */ /* 0x000fe20003fa5270 */
[----:B------:R-:W-:Y:S01]  /*10b0*/  IMAD.WIDE R42, R22, 0x4, R30 ;  /* 0x00000004162a7825 */ /* 0x000fe200078e021e */
[----:B------:R-:W-:-:S03]  /*10c0*/  ISETP.NE.AND P6, PT, R46, RZ, PT ;  /* 0x000000ff2e00720c */ /* 0x000fc60003fc5270 */
[----:B0-----:R-:W-:-:S08]  /*10d0*/  IMAD.WIDE R36, R20, 0x4, R30 ;  /* 0x0000000414247825 */ /* 0x001fd000078e021e */
[----:B------:R0:W-:Y:S01]  /*10e0*/  @P5 STG.E desc[UR4][R42.64], R21 ;  /* 0x000000152a005986 */ /* 0x0001e2000c101904 */
[----:B------:R-:W-:Y:S01]  /*10f0*/  ISETP.NE.AND P5, PT, R48, RZ, PT ;  /* 0x000000ff3000720c */ /* 0x000fe20003fa5270 */
[----:B------:R-:W-:-:S04]  /*1100*/  IMAD.WIDE R44, R2, 0x4, R30 ;  /* 0x00000004022c7825 */ /* 0x000fc800078e021e */
[--C-:B-1----:R-:W-:Y:S01]  /*1110*/  IMAD.WIDE R28, R17, 0x4, R30.reuse ;  /* 0x00000004111c7825 */ /* 0x102fe200078e021e */
[----:B------:R0:W-:Y:S03]  /*1120*/  @P6 STG.E desc[UR4][R36.64], R18 ;  /* 0x0000001224006986 */ /* 0x0001e6000c101904 */
[----:B------:R-:W-:-:S04]  /*1130*/  IMAD.WIDE R38, R15, 0x4, R30 ;  /* 0x000000040f267825 */ /* 0x000fc800078e021e */
[--C-:B--2---:R-:W-:Y:S01]  /*1140*/  IMAD.WIDE R26, R13, 0x4, R30.reuse ;  /* 0x000000040d1a7825 */ /* 0x104fe200078e021e */
[----:B------:R0:W-:Y:S03]  /*1150*/  @P5 STG.E desc[UR4][R44.64], R16 ;  /* 0x000000102c005986 */ /* 0x0001e6000c101904 */
[--C-:B------:R-:W-:Y:S01]  /*1160*/  IMAD.WIDE R40, R11, 0x4, R30.reuse ;  /* 0x000000040b287825 */ /* 0x100fe200078e021e */
[----:B------:R0:W-:Y:S03]  /*1170*/  @P4 STG.E desc[UR4][R28.64], R14 ;  /* 0x0000000e1c004986 */ /* 0x0001e6000c101904 */
[--C-:B---3--:R-:W-:Y:S01]  /*1180*/  IMAD.WIDE R24, R9, 0x4, R30.reuse ;  /* 0x0000000409187825 */ /* 0x108fe200078e021e */
[----:B------:R0:W-:Y:S03]  /*1190*/  @P3 STG.E desc[UR4][R38.64], R12 ;  /* 0x0000000c26003986 */ /* 0x0001e6000c101904 */
[--C-:B------:R-:W-:Y:S01]  /*11a0*/  IMAD.WIDE R32, R7, 0x4, R30.reuse ;  /* 0x0000000407207825 */ /* 0x100fe200078e021e */
[----:B------:R0:W-:Y:S03]  /*11b0*/  @P2 STG.E desc[UR4][R26.64], R10 ;  /* 0x0000000a1a002986 */ /* 0x0001e6000c101904 */
[--C-:B----4-:R-:W-:Y:S01]  /*11c0*/  IMAD.WIDE R22, R5, 0x4, R30.reuse ;  /* 0x0000000405167825 */ /* 0x110fe200078e021e */
[----:B------:R0:W-:Y:S04]  /*11d0*/  @P1 STG.E desc[UR4][R40.64], R8 ;  /* 0x0000000828001986 */ /* 0x0001e8000c101904 */
[----:B------:R0:W-:Y:S04]  /*11e0*/  @P0 STG.E desc[UR4][R24.64], R6 ;  /* 0x0000000618000986 */ /* 0x0001e8000c101904 */
[----:B------:R0:W-:Y:S01]  /*11f0*/  @P0 STG.E desc[UR4][R32.64], R4 ;  /* 0x0000000420000986 */ /* 0x0001e2000c101904 */
[----:B------:R-:W-:-:S03]  /*1200*/  IMAD.WIDE R30, R19, 0x4, R30 ;  /* 0x00000004131e7825 */ /* 0x000fc600078e021e */
[----:B------:R0:W-:Y:S02]  /*1210*/  @P0 STG.E desc[UR4][R22.64], R3 ;  /* 0x0000000316000986 */ /* 0x0001e4000c101904 */
[----:B0-----:R-:W-:Y:S05]  /*1220*/  @!P0 EXIT ;  /* 0x000000000000894d */ /* 0x001fea0003800000 */
[----:B------:R-:W-:Y:S01]  /*1230*/  STG.E desc[UR4][R30.64], R0 ;  /* 0x000000001e007986 */ /* 0x000fe2000c101904 */
[----:B------:R-:W-:Y:S05]  /*1240*/  EXIT ;  /* 0x000000000000794d */ /* 0x000fea0003800000 */
.L_x_0:
[----:B------:R-:W-:-:S00]  /*1250*/  BRA `(.L_x_0) ;  /* 0xfffffffc00fc7947 */ /* 0x000fc0000383ffff */
[----:B------:R-:W-:-:S00]  /*1260*/  NOP ;  /* 0x0000000000007918 */ /* 0x000fc00000000000 */
        /* <DEDUP_REMOVED lines=9> */
.L_x_1:


//--------------------- .nv.constant0.triton_poi_fused_convolution_div_sub_4 --------------------------
	.section	.nv.constant0.triton_poi_fused_convolution_div_sub_4,"a",@progbits
	.sectionflags	@""
	.align	4
.nv.constant0.triton_poi_fused_convolution_div_sub_4:
	.zero		560
